	.headerflags	@"EF_CUDA_TEXMODE_UNIFIED EF_CUDA_64BIT_ADDRESS EF_CUDA_ACCELERATORS EF_CUDA_SM90 EF_CUDA_VIRTUAL_SM(EF_CUDA_SM90)"
	.elftype	@"ET_EXEC"


//--------------------- .nv.info                  --------------------------
	.section	.nv.info,"",@"SHT_CUDA_INFO"
	.align	4


	//----- nvinfo : EIATTR_REGCOUNT
	.align		4
        /*0000*/ 	.byte	0x04, 0x2f
        /*0002*/ 	.short	(.L_1 - .L_0)
	.align		4
.L_0:
        /*0004*/ 	.word	index@(triton_poi_fused_convolution_relu_2)
        /*0008*/ 	.word	0x00000018


	//----- nvinfo : EIATTR_MIN_STACK_SIZE
	.align		4
.L_1:
        /*000c*/ 	.byte	0x04, 0x12
        /*000e*/ 	.short	(.L_3 - .L_2)
	.align		4
.L_2:
        /*0010*/ 	.word	index@(triton_poi_fused_convolution_relu_2)
        /*0014*/ 	.word	0x00000000


	//----- nvinfo : EIATTR_FRAME_SIZE
	.align		4
.L_3:
        /*0018*/ 	.byte	0x04, 0x11
        /*001a*/ 	.short	(.L_5 - .L_4)
	.align		4
.L_4:
        /*001c*/ 	.word	index@(triton_poi_fused_convolution_relu_2)
        /*0020*/ 	.word	0x00000000


	//----- nvinfo : EIATTR_MIN_STACK_SIZE
	.align		4
.L_5:
        /*0024*/ 	.byte	0x04, 0x12
        /*0026*/ 	.short	(.L_7 - .L_6)
	.align		4
.L_6:
        /*0028*/ 	.word	index@(triton_poi_fused_convolution_relu_2)
        /*002c*/ 	.word	0x00000000
.L_7:


//--------------------- .nv.info.triton_poi_fused_convolution_relu_2 --------------------------
	.section	.nv.info.triton_poi_fused_convolution_relu_2,"",@"SHT_CUDA_INFO"
	.sectionflags	@""
	.align	4


	//----- nvinfo : EIATTR_CUDA_API_VERSION
	.align		4
        /*0000*/ 	.byte	0x04, 0x37
        /*0002*/ 	.short	(.L_9 - .L_8)
.L_8:
        /*0004*/ 	.word	0x0000007c


	//----- nvinfo : EIATTR_KPARAM_INFO
	.align		4
.L_9:
        /*0008*/ 	.byte	0x04, 0x17
        /*000a*/ 	.short	(.L_11 - .L_10)
.L_10:
        /*000c*/ 	.word	0x00000000
        /*0010*/ 	.short	0x0004
        /*0012*/ 	.short	0x001c
        /*0014*/ 	.byte	0x00, 0xf0, 0x11, 0x00


	//----- nvinfo : EIATTR_KPARAM_INFO
	.align		4
.L_11:
        /*0018*/ 	.byte	0x04, 0x17
        /*001a*/ 	.short	(.L_13 - .L_12)
.L_12:
        /*001c*/ 	.word	0x00000000
        /*0020*/ 	.short	0x0003
        /*0022*/ 	.short	0x0018
        /*0024*/ 	.byte	0x00, 0xf0, 0x11, 0x00


	//----- nvinfo : EIATTR_KPARAM_INFO
	.align		4
.L_13:
        /*0028*/ 	.byte	0x04, 0x17
        /*002a*/ 	.short	(.L_15 - .L_14)
.L_14:
        /*002c*/ 	.word	0x00000000
        /*0030*/ 	.short	0x0002
        /*0032*/ 	.short	0x0010
        /*0034*/ 	.byte	0x00, 0xf4, 0x21, 0x00


	//----- nvinfo : EIATTR_KPARAM_INFO
	.align		4
.L_15:
        /*0038*/ 	.byte	0x04, 0x17
        /*003a*/ 	.short	(.L_17 - .L_16)
.L_16:
        /*003c*/ 	.word	0x00000000
        /*0040*/ 	.short	0x0001
        /*0042*/ 	.short	0x0008
        /*0044*/ 	.byte	0x00, 0xf4, 0x21, 0x00


	//----- nvinfo : EIATTR_KPARAM_INFO
	.align		4
.L_17:
        /*0048*/ 	.byte	0x04, 0x17
        /*004a*/ 	.short	(.L_19 - .L_18)
.L_18:
        /*004c*/ 	.word	0x00000000
        /*0050*/ 	.short	0x0000
        /*0052*/ 	.short	0x0000
        /*0054*/ 	.byte	0x00, 0xf4, 0x21, 0x00


	//----- nvinfo : EIATTR_SPARSE_MMA_MASK
	.align		4
.L_19:
        /*0058*/ 	.byte	0x03, 0x50
        /*005a*/ 	.short	0x0000


	//----- nvinfo : EIATTR_MAXREG_COUNT
	.align		4
        /*005c*/ 	.byte	0x03, 0x1b
        /*005e*/ 	.short	0x00ff


	//----- nvinfo : EIATTR_EXIT_INSTR_OFFSETS
	.align		4
        /*0060*/ 	.byte	0x04, 0x1c
        /*0062*/ 	.short	(.L_21 - .L_20)


	//   ....[0]....
.L_20:
        /*0064*/ 	.word	0x000003d0


	//   ....[1]....
        /*0068*/ 	.word	0x000003f0


	//----- nvinfo : EIATTR_REQNTID
	.align		4
.L_21:
        /*006c*/ 	.byte	0x04, 0x10
        /*006e*/ 	.short	(.L_23 - .L_22)
.L_22:
        /*0070*/ 	.word	0x00000080
        /*0074*/ 	.word	0x00000001
        /*0078*/ 	.word	0x00000001


	//----- nvinfo : EIATTR_CBANK_PARAM_SIZE
	.align		4
.L_23:
        /*007c*/ 	.byte	0x03, 0x19
        /*007e*/ 	.short	0x0020


	//----- nvinfo : EIATTR_PARAM_CBANK
	.align		4
        /*0080*/ 	.byte	0x04, 0x0a
        /*0082*/ 	.short	(.L_25 - .L_24)
	.align		4
.L_24:
        /*0084*/ 	.word	index@(.nv.constant0.triton_poi_fused_convolution_relu_2)
        /*0088*/ 	.short	0x0210
        /*008a*/ 	.short	0x0020


	//----- nvinfo : EIATTR_SW_WAR
	.align		4
.L_25:
        /*008c*/ 	.byte	0x04, 0x36
        /*008e*/ 	.short	(.L_27 - .L_26)
.L_26:
        /*0090*/ 	.word	0x00000008
.L_27:


//--------------------- .nv.callgraph             --------------------------
	.section	.nv.callgraph,"",@"SHT_CUDA_CALLGRAPH"
	.align	4
	.sectionentsize	8
	.align		4
        /*0000*/ 	.word	0x00000000
	.align		4
        /*0004*/ 	.word	0xffffffff
	.align		4
        /*0008*/ 	.word	0x00000000
	.align		4
        /*000c*/ 	.word	0xfffffffe
	.align		4
        /*0010*/ 	.word	0x00000000
	.align		4
        /*0014*/ 	.word	0xfffffffd
	.align		4
        /*0018*/ 	.word	0x00000000
	.align		4
        /*001c*/ 	.word	0xfffffffc


//--------------------- .text.triton_poi_fused_convolution_relu_2 --------------------------
	.section	.text.triton_poi_fused_convolution_relu_2,"ax",@progbits
	.align	128
        .global         triton_poi_fused_convolution_relu_2
        .type           triton_poi_fused_convolution_relu_2,@function
        .size           triton_poi_fused_convolution_relu_2,(.L_x_1 - triton_poi_fused_convolution_relu_2)
        .other          triton_poi_fused_convolution_relu_2,@"STO_CUDA_ENTRY STV_DEFAULT"
triton_poi_fused_convolution_relu_2:
.text.triton_poi_fused_convolution_relu_2:
[----:B------:R-:W0:Y:S02]  /*0000*/  LDC R1, c[0x0][0x28] ;  /* 0x00000a00ff017b82 */ /* 0x000e240000000800 */
[----:B------:R-:W1:Y:S01]  /*0010*/  S2R R0, SR_CTAID.Y ;  /* 0x0000000000007919 */ /* 0x000e620000002600 */
[----:B------:R-:W2:Y:S01]  /*0020*/  LDC.64 R6, c[0x0][0x210] ;  /* 0x00008400ff067b82 */ /* 0x000ea20000000a00 */
[----:B------:R-:W-:Y:S01]  /*0030*/  ULDC.64 UR4, c[0x0][0x208] ;  /* 0x0000820000047ab9 */ /* 0x000fe20000000a00 */
[----:B------:R-:W3:Y:S01]  /*0040*/  S2R R11, SR_TID.X ;  /* 0x00000000000b7919 */ /* 0x000ee20000002100 */
[----:B------:R-:W4:Y:S05]  /*0050*/  S2R R10, SR_CTAID.X ;  /* 0x00000000000a7919 */ /* 0x000f2a0000002500 */
[----:B------:R-:W5:Y:S01]  /*0060*/  LDC.64 R4, c[0x0][0x218] ;  /* 0x00008600ff047b82 */ /* 0x000f620000000a00 */
[----:B-1----:R-:W-:Y:S01]  /*0070*/  SHF.R.S32.HI R3, RZ, 0x1e, R0 ;  /* 0x0000001eff037819 */ /* 0x002fe20000011400 */
[----:B------:R-:W-:-:S03]  /*0080*/  IMAD.SHL.U32 R2, R0, 0x2, RZ ;  /* 0x0000000200027824 */ /* 0x000fc600078e00ff */
[----:B------:R-:W-:Y:S02]  /*0090*/  SGXT R3, R3, 0x1 ;  /* 0x000000010303781a */ /* 0x000fe40000000200 */
[----:B------:R-:W-:Y:S02]  /*00a0*/  ISETP.GE.AND P1, PT, R2, 0x100, PT ;  /* 0x000001000200780c */ /* 0x000fe40003f26270 */
[----:B------:R-:W-:-:S04]  /*00b0*/  LEA.HI R3, R3, R2, RZ, 0x6 ;  /* 0x0000000203037211 */ /* 0x000fc800078f30ff */
[----:B------:R-:W-:Y:S02]  /*00c0*/  LOP3.LUT R9, R3, 0xffffffc0, RZ, 0xc0, !PT ;  /* 0xffffffc003097812 */ /* 0x000fe400078ec0ff */
[----:B------:R-:W-:Y:S02]  /*00d0*/  SHF.R.S32.HI R8, RZ, 0x6, R3 ;  /* 0x00000006ff087819 */ /* 0x000fe40000011403 */
[----:B---3--:R-:W-:Y:S01]  /*00e0*/  LOP3.LUT R3, R11, 0x7f, RZ, 0xc0, !PT ;  /* 0x0000007f0b037812 */ /* 0x008fe200078ec0ff */
[----:B------:R-:W-:-:S04]  /*00f0*/  IMAD.IADD R9, R2, 0x1, -R9 ;  /* 0x0000000102097824 */ /* 0x000fc800078e0a09 */
[----:B----4-:R-:W-:Y:S01]  /*0100*/  IMAD R3, R10, 0x100, R3 ;  /* 0x000001000a037824 */ /* 0x010fe200078e0203 */
[----:B------:R-:W-:Y:S01]  /*0110*/  CS2R R10, SRZ ;  /* 0x00000000000a7805 */ /* 0x000fe2000001ff00 */
[----:B------:R-:W-:Y:S02]  /*0120*/  IMAD R8, R8, 0x3840, R9 ;  /* 0x0000384008087824 */ /* 0x000fe400078e0209 */
[C---:B------:R-:W-:Y:S01]  /*0130*/  VIADD R18, R3.reuse, 0x80 ;  /* 0x0000008003127836 */ /* 0x040fe20000000000 */
[C---:B------:R-:W-:Y:S01]  /*0140*/  ISETP.GE.AND P0, PT, R3.reuse, 0xe1, PT ;  /* 0x000000e10300780c */ /* 0x040fe20003f06270 */
[----:B------:R-:W-:Y:S02]  /*0150*/  IMAD R13, R3, 0x40, R8 ;  /* 0x00000040030d7824 */ /* 0x000fe400078e0208 */
[----:B-----5:R-:W-:Y:S01]  /*0160*/  IMAD.WIDE R16, R9, 0x4, R4 ;  /* 0x0000000409107825 */ /* 0x020fe200078e0204 */
[----:B------:R-:W-:Y:S02]  /*0170*/  ISETP.LT.AND P2, PT, R2, 0x100, !P0 ;  /* 0x000001000200780c */ /* 0x000fe40004741270 */
[----:B------:R-:W-:-:S02]  /*0180*/  CS2R R4, SRZ ;  /* 0x0000000000047805 */ /* 0x000fc4000001ff00 */
[----:B------:R-:W-:Y:S01]  /*0190*/  ISETP.LT.AND P3, PT, R18, 0xe1, !P1 ;  /* 0x000000e11200780c */ /* 0x000fe20004f61270 */
[C---:B------:R-:W-:Y:S01]  /*01a0*/  VIADD R15, R13.reuse, 0x2000 ;  /* 0x000020000d0f7836 */ /* 0x040fe20000000000 */
[----:B------:R-:W1:Y:S01]  /*01b0*/  LDC.64 R8, c[0x0][0x220] ;  /* 0x00008800ff087b82 */ /* 0x000e620000000a00 */
[--C-:B--2---:R-:W-:Y:S01]  /*01c0*/  IMAD.WIDE R12, R13, 0x4, R6.reuse ;  /* 0x000000040d0c7825 */ /* 0x104fe200078e0206 */
[----:B------:R-:W2:Y:S03]  /*01d0*/  @!P1 LDG.E.EL.64 R4, desc[UR4][R16.64] ;  /* 0x0000000410049981 */ /* 0x000ea6000c2e1b00 */
[----:B------:R-:W-:Y:S01]  /*01e0*/  IMAD.WIDE R14, R15, 0x4, R6 ;  /* 0x000000040f0e7825 */ /* 0x000fe200078e0206 */
[----:B------:R-:W-:Y:S01]  /*01f0*/  CS2R R6, SRZ ;  /* 0x0000000000067805 */ /* 0x000fe2000001ff00 */
[----:B------:R3:W2:Y:S05]  /*0200*/  @P2 LDG.E.EL.64 R10, desc[UR4][R12.64] ;  /* 0x000000040c0a2981 */ /* 0x0006aa000c2e1b00 */
[----:B------:R4:W5:Y:S01]  /*0210*/  @P3 LDG.E.EL.64 R6, desc[UR4][R14.64] ;  /* 0x000000040e063981 */ /* 0x000962000c2e1b00 */
[----:B------:R-:W-:-:S02]  /*0220*/  VIADD R2, R2, 0x1 ;  /* 0x0000000102027836 */ /* 0x000fc40000000000 */
[----:B------:R-:W-:-:S03]  /*0230*/  IMAD R3, R0, 0x1c2, R3 ;  /* 0x000001c200037824 */ /* 0x000fc600078e0203 */
[C---:B------:R-:W-:Y:S01]  /*0240*/  ISETP.GE.AND P1, PT, R2.reuse, 0x100, PT ;  /* 0x000001000200780c */ /* 0x040fe20003f26270 */
[C---:B---3--:R-:W-:Y:S01]  /*0250*/  VIADD R13, R3.reuse, 0x80 ;  /* 0x00000080030d7836 */ /* 0x048fe20000000000 */
[----:B------:R-:W-:Y:S02]  /*0260*/  ISETP.LT.AND P0, PT, R2, 0x100, !P0 ;  /* 0x000001000200780c */ /* 0x000fe40004701270 */
[----:B------:R-:W-:Y:S01]  /*0270*/  ISETP.LT.AND P1, PT, R18, 0xe1, !P1 ;  /* 0x000000e11200780c */ /* 0x000fe20004f21270 */
[C---:B----4-:R-:W-:Y:S02]  /*0280*/  VIADD R15, R3.reuse, 0xe1 ;  /* 0x000000e1030f7836 */ /* 0x050fe40000000000 */
[C---:B------:R-:W-:Y:S02]  /*0290*/  VIADD R17, R3.reuse, 0x161 ;  /* 0x0000016103117836 */ /* 0x040fe40000000000 */
[----:B-1----:R-:W-:Y:S01]  /*02a0*/  IMAD.WIDE R2, R3, 0x4, R8 ;  /* 0x0000000403027825 */ /* 0x002fe200078e0208 */
[----:B--2---:R-:W-:-:S03]  /*02b0*/  FSETP.GEU.AND P5, PT, R4, -R10, PT ;  /* 0x8000000a0400720b */ /* 0x004fc60003fae000 */
[C---:B------:R-:W-:Y:S01]  /*02c0*/  FADD R0, R4.reuse, R10 ;  /* 0x0000000a04007221 */ /* 0x040fe20000000000 */
[C---:B------:R-:W-:Y:S02]  /*02d0*/  FSETP.GEU.AND P4, PT, R5.reuse, -R11, PT ;  /* 0x8000000b0500720b */ /* 0x040fe40003f8e000 */
[C---:B-----5:R-:W-:Y:S01]  /*02e0*/  FSETP.GEU.AND P6, PT, R4.reuse, -R6, PT ;  /* 0x800000060400720b */ /* 0x060fe20003fce000 */
[----:B------:R-:W-:Y:S01]  /*02f0*/  FADD R4, R4, R6 ;  /* 0x0000000604047221 */ /* 0x000fe20000000000 */
[----:B------:R-:W-:Y:S01]  /*0300*/  FADD R6, R5, R11 ;  /* 0x0000000b05067221 */ /* 0x000fe20000000000 */
[----:B------:R-:W-:-:S04]  /*0310*/  IMAD.WIDE R10, R13, 0x4, R8 ;  /* 0x000000040d0a7825 */ /* 0x000fc800078e0208 */
[----:B------:R-:W-:Y:S01]  /*0320*/  IMAD.WIDE R12, R15, 0x4, R8 ;  /* 0x000000040f0c7825 */ /* 0x000fe200078e0208 */
[----:B------:R-:W-:Y:S02]  /*0330*/  SEL R15, R0, RZ, P5 ;  /* 0x000000ff000f7207 */ /* 0x000fe40002800000 */
[----:B------:R-:W-:Y:S02]  /*0340*/  SEL R19, R4, RZ, P6 ;  /* 0x000000ff04137207 */ /* 0x000fe40003000000 */
[----:B------:R-:W-:Y:S01]  /*0350*/  SEL R21, R6, RZ, P4 ;  /* 0x000000ff06157207 */ /* 0x000fe20002000000 */
[----:B------:R1:W-:Y:S01]  /*0360*/  @P2 STG.E desc[UR4][R2.64], R15 ;  /* 0x0000000f02002986 */ /* 0x0003e2000c101904 */
[C---:B------:R-:W-:Y:S01]  /*0370*/  FSETP.GEU.AND P5, PT, R5.reuse, -R7, PT ;  /* 0x800000070500720b */ /* 0x040fe20003fae000 */
[----:B------:R-:W-:Y:S02]  /*0380*/  FADD R5, R5, R7 ;  /* 0x0000000705057221 */ /* 0x000fe40000000000 */
[----:B------:R1:W-:Y:S01]  /*0390*/  @P3 STG.E desc[UR4][R10.64], R19 ;  /* 0x000000130a003986 */ /* 0x0003e2000c101904 */
[----:B------:R-:W-:-:S03]  /*03a0*/  IMAD.WIDE R8, R17, 0x4, R8 ;  /* 0x0000000411087825 */ /* 0x000fc600078e0208 */
[----:B------:R1:W-:Y:S01]  /*03b0*/  @P0 STG.E desc[UR4][R12.64], R21 ;  /* 0x000000150c000986 */ /* 0x0003e2000c101904 */
[----:B------:R-:W-:Y:S01]  /*03c0*/  SEL R5, R5, RZ, P5 ;  /* 0x000000ff05057207 */ /* 0x000fe20002800000 */
[----:B------:R-:W-:Y:S06]  /*03d0*/  @!P1 EXIT ;  /* 0x000000000000994d */ /* 0x000fec0003800000 */
[----:B------:R-:W-:Y:S01]  /*03e0*/  STG.E desc[UR4][R8.64], R5 ;  /* 0x0000000508007986 */ /* 0x000fe2000c101904 */
[----:B------:R-:W-:Y:S05]  /*03f0*/  EXIT ;  /* 0x000000000000794d */ /* 0x000fea0003800000 */
.L_x_0:
[----:B------:R-:W-:-:S00]  /*0400*/  BRA `(.L_x_0) ;  /* 0xfffffffc00fc7947 */ /* 0x000fc0000383ffff */
[----:B------:R-:W-:-:S00]  /*0410*/  NOP ;  /* 0x0000000000007918 */ /* 0x000fc00000000000 */
        /* <DEDUP_REMOVED lines=14> */
.L_x_1:


//--------------------- .nv.constant0.triton_poi_fused_convolution_relu_2 --------------------------
	.section	.nv.constant0.triton_poi_fused_convolution_relu_2,"a",@progbits
	.sectionflags	@""
	.align	4
.nv.constant0.triton_poi_fused_convolution_relu_2:
	.zero		560
